//
// Generated by NVIDIA NVVM Compiler
//
// Compiler Build ID: CL-36424714
// Cuda compilation tools, release 13.0, V13.0.88
// Based on NVVM 20.0.0
//

.version 9.0
.target sm_100
.address_size 64

	// .globl	_Z5sgemmILi32EEviiiPfS0_S0_
// _ZZ5sgemmILi32EEviiiPfS0_S0_E6a_smem has been demoted
// _ZZ5sgemmILi32EEviiiPfS0_S0_E6b_smem has been demoted

.visible .entry _Z5sgemmILi32EEviiiPfS0_S0_(
	.param .u32 _Z5sgemmILi32EEviiiPfS0_S0__param_0,
	.param .u32 _Z5sgemmILi32EEviiiPfS0_S0__param_1,
	.param .u32 _Z5sgemmILi32EEviiiPfS0_S0__param_2,
	.param .u64 .ptr .align 1 _Z5sgemmILi32EEviiiPfS0_S0__param_3,
	.param .u64 .ptr .align 1 _Z5sgemmILi32EEviiiPfS0_S0__param_4,
	.param .u64 .ptr .align 1 _Z5sgemmILi32EEviiiPfS0_S0__param_5
)
{
	.reg .pred 	%p<3>;
	.reg .b32 	%r<24>;
	.reg .b32 	%f<105>;
	.reg .b64 	%rd<26>;
	// demoted variable
	.shared .align 4 .b8 _ZZ5sgemmILi32EEviiiPfS0_S0_E6a_smem[4096];
	// demoted variable
	.shared .align 4 .b8 _ZZ5sgemmILi32EEviiiPfS0_S0_E6b_smem[4096];
	ld.param.u32 	%r9, [_Z5sgemmILi32EEviiiPfS0_S0__param_1];
	ld.param.u32 	%r10, [_Z5sgemmILi32EEviiiPfS0_S0__param_2];
	ld.param.u64 	%rd13, [_Z5sgemmILi32EEviiiPfS0_S0__param_3];
	ld.param.u64 	%rd11, [_Z5sgemmILi32EEviiiPfS0_S0__param_4];
	ld.param.u64 	%rd12, [_Z5sgemmILi32EEviiiPfS0_S0__param_5];
	cvta.to.global.u64 	%rd1, %rd13;
	mov.u32 	%r1, %tid.x;
	mov.u32 	%r2, %tid.y;
	mov.u32 	%r11, %ctaid.x;
	mov.u32 	%r3, %ctaid.y;
	shl.b32 	%r4, %r11, 5;
	setp.lt.s32 	%p1, %r10, 1;
	mov.f32 	%f104, 0f00000000;
	@%p1 bra 	$L__BB0_3;
	mul.lo.s32 	%r12, %r10, %r4;
	mul.wide.s32 	%rd14, %r12, 4;
	add.s64 	%rd25, %rd1, %rd14;
	mad.lo.s32 	%r13, %r10, %r2, %r1;
	shl.b32 	%r14, %r2, 7;
	mov.u32 	%r15, _ZZ5sgemmILi32EEviiiPfS0_S0_E6a_smem;
	add.s32 	%r5, %r15, %r14;
	shl.b32 	%r16, %r1, 2;
	add.s32 	%r6, %r5, %r16;
	mad.lo.s32 	%r17, %r9, %r2, %r1;
	mov.u32 	%r18, _ZZ5sgemmILi32EEviiiPfS0_S0_E6b_smem;
	add.s32 	%r8, %r18, %r16;
	add.s32 	%r7, %r8, %r14;
	shl.b32 	%r19, %r9, 5;
	mul.wide.u32 	%rd15, %r3, 128;
	mul.wide.s32 	%rd16, %r17, 4;
	add.s64 	%rd17, %rd15, %rd16;
	cvta.to.global.u64 	%rd18, %rd11;
	add.s64 	%rd24, %rd18, %rd17;
	mul.wide.s32 	%rd4, %r19, 4;
	mul.wide.u32 	%rd5, %r13, 4;
	mul.wide.s32 	%rd19, %r10, 4;
	add.s64 	%rd6, %rd25, %rd19;
	mov.f32 	%f104, 0f00000000;
$L__BB0_2:
	add.s64 	%rd20, %rd25, %rd5;
	ld.global.f32 	%f6, [%rd20];
	st.shared.f32 	[%r6], %f6;
	ld.global.f32 	%f7, [%rd24];
	st.shared.f32 	[%r7], %f7;
	bar.sync 	0;
	ld.shared.f32 	%f8, [%r5];
	ld.shared.f32 	%f9, [%r8];
	fma.rn.f32 	%f10, %f8, %f9, %f104;
	ld.shared.f32 	%f11, [%r5+4];
	ld.shared.f32 	%f12, [%r8+128];
	fma.rn.f32 	%f13, %f11, %f12, %f10;
	ld.shared.f32 	%f14, [%r5+8];
	ld.shared.f32 	%f15, [%r8+256];
	fma.rn.f32 	%f16, %f14, %f15, %f13;
	ld.shared.f32 	%f17, [%r5+12];
	ld.shared.f32 	%f18, [%r8+384];
	fma.rn.f32 	%f19, %f17, %f18, %f16;
	ld.shared.f32 	%f20, [%r5+16];
	ld.shared.f32 	%f21, [%r8+512];
	fma.rn.f32 	%f22, %f20, %f21, %f19;
	ld.shared.f32 	%f23, [%r5+20];
	ld.shared.f32 	%f24, [%r8+640];
	fma.rn.f32 	%f25, %f23, %f24, %f22;
	ld.shared.f32 	%f26, [%r5+24];
	ld.shared.f32 	%f27, [%r8+768];
	fma.rn.f32 	%f28, %f26, %f27, %f25;
	ld.shared.f32 	%f29, [%r5+28];
	ld.shared.f32 	%f30, [%r8+896];
	fma.rn.f32 	%f31, %f29, %f30, %f28;
	ld.shared.f32 	%f32, [%r5+32];
	ld.shared.f32 	%f33, [%r8+1024];
	fma.rn.f32 	%f34, %f32, %f33, %f31;
	ld.shared.f32 	%f35, [%r5+36];
	ld.shared.f32 	%f36, [%r8+1152];
	fma.rn.f32 	%f37, %f35, %f36, %f34;
	ld.shared.f32 	%f38, [%r5+40];
	ld.shared.f32 	%f39, [%r8+1280];
	fma.rn.f32 	%f40, %f38, %f39, %f37;
	ld.shared.f32 	%f41, [%r5+44];
	ld.shared.f32 	%f42, [%r8+1408];
	fma.rn.f32 	%f43, %f41, %f42, %f40;
	ld.shared.f32 	%f44, [%r5+48];
	ld.shared.f32 	%f45, [%r8+1536];
	fma.rn.f32 	%f46, %f44, %f45, %f43;
	ld.shared.f32 	%f47, [%r5+52];
	ld.shared.f32 	%f48, [%r8+1664];
	fma.rn.f32 	%f49, %f47, %f48, %f46;
	ld.shared.f32 	%f50, [%r5+56];
	ld.shared.f32 	%f51, [%r8+1792];
	fma.rn.f32 	%f52, %f50, %f51, %f49;
	ld.shared.f32 	%f53, [%r5+60];
	ld.shared.f32 	%f54, [%r8+1920];
	fma.rn.f32 	%f55, %f53, %f54, %f52;
	ld.shared.f32 	%f56, [%r5+64];
	ld.shared.f32 	%f57, [%r8+2048];
	fma.rn.f32 	%f58, %f56, %f57, %f55;
	ld.shared.f32 	%f59, [%r5+68];
	ld.shared.f32 	%f60, [%r8+2176];
	fma.rn.f32 	%f61, %f59, %f60, %f58;
	ld.shared.f32 	%f62, [%r5+72];
	ld.shared.f32 	%f63, [%r8+2304];
	fma.rn.f32 	%f64, %f62, %f63, %f61;
	ld.shared.f32 	%f65, [%r5+76];
	ld.shared.f32 	%f66, [%r8+2432];
	fma.rn.f32 	%f67, %f65, %f66, %f64;
	ld.shared.f32 	%f68, [%r5+80];
	ld.shared.f32 	%f69, [%r8+2560];
	fma.rn.f32 	%f70, %f68, %f69, %f67;
	ld.shared.f32 	%f71, [%r5+84];
	ld.shared.f32 	%f72, [%r8+2688];
	fma.rn.f32 	%f73, %f71, %f72, %f70;
	ld.shared.f32 	%f74, [%r5+88];
	ld.shared.f32 	%f75, [%r8+2816];
	fma.rn.f32 	%f76, %f74, %f75, %f73;
	ld.shared.f32 	%f77, [%r5+92];
	ld.shared.f32 	%f78, [%r8+2944];
	fma.rn.f32 	%f79, %f77, %f78, %f76;
	ld.shared.f32 	%f80, [%r5+96];
	ld.shared.f32 	%f81, [%r8+3072];
	fma.rn.f32 	%f82, %f80, %f81, %f79;
	ld.shared.f32 	%f83, [%r5+100];
	ld.shared.f32 	%f84, [%r8+3200];
	fma.rn.f32 	%f85, %f83, %f84, %f82;
	ld.shared.f32 	%f86, [%r5+104];
	ld.shared.f32 	%f87, [%r8+3328];
	fma.rn.f32 	%f88, %f86, %f87, %f85;
	ld.shared.f32 	%f89, [%r5+108];
	ld.shared.f32 	%f90, [%r8+3456];
	fma.rn.f32 	%f91, %f89, %f90, %f88;
	ld.shared.f32 	%f92, [%r5+112];
	ld.shared.f32 	%f93, [%r8+3584];
	fma.rn.f32 	%f94, %f92, %f93, %f91;
	ld.shared.f32 	%f95, [%r5+116];
	ld.shared.f32 	%f96, [%r8+3712];
	fma.rn.f32 	%f97, %f95, %f96, %f94;
	ld.shared.f32 	%f98, [%r5+120];
	ld.shared.f32 	%f99, [%r8+3840];
	fma.rn.f32 	%f100, %f98, %f99, %f97;
	ld.shared.f32 	%f101, [%r5+124];
	ld.shared.f32 	%f102, [%r8+3968];
	fma.rn.f32 	%f104, %f101, %f102, %f100;
	bar.sync 	0;
	add.s64 	%rd25, %rd25, 128;
	add.s64 	%rd24, %rd24, %rd4;
	setp.lt.u64 	%p2, %rd25, %rd6;
	@%p2 bra 	$L__BB0_2;
$L__BB0_3:
	cvta.to.global.u64 	%rd21, %rd12;
	add.s32 	%r20, %r4, %r2;
	shl.b32 	%r21, %r3, 5;
	add.s32 	%r22, %r21, %r1;
	mad.lo.s32 	%r23, %r9, %r20, %r22;
	mul.wide.s32 	%rd22, %r23, 4;
	add.s64 	%rd23, %rd21, %rd22;
	st.global.f32 	[%rd23], %f104;
	ret;

}


// ===== COMPILED SASS (sm_100) =====

	.target	sm_100

	.elftype	@"ET_EXEC"


//--------------------- .note.nv.tkinfo           --------------------------
	.section	.note.nv.tkinfo,"",@"SHT_NOTE"
	.sectionflags	@"SHF_NOTE_NV_TKINFO"
	.tkinfo
        /*0018*/ 	.word	0x00000002
        /*0030*/ 	.string	""
        /*0030*/ 	.string	"ptxas"
        /*0030*/ 	.string	"Cuda compilation tools, release 13.0, V13.0.88"
        /*0030*/ 	.string	"Build cuda_13.0.r13.0/compiler.36424714_0"
        /*0030*/ 	.string	"-arch sm_100 -m 64 "



//--------------------- .note.nv.cuinfo           --------------------------
	.section	.note.nv.cuinfo,"",@"SHT_NOTE"
	.sectionflags	@"SHF_NOTE_NV_CUINFO"
        /*0018*/ 	.short	0x0002
        /*001a*/ 	.short	0x0064
        /*001c*/ 	.short	0x0082
	.zero		2


//--------------------- .nv.info                  --------------------------
	.section	.nv.info,"",@"SHT_CUDA_INFO"
	.align	4


	//----- nvinfo : EIATTR_REGCOUNT
	.align		4
        /*0000*/ 	.byte	0x04, 0x2f
        /*0002*/ 	.short	(.L_1 - .L_0)
	.align		4
.L_0:
        /*0004*/ 	.word	index@(_Z5sgemmILi32EEviiiPfS0_S0_)
        /*0008*/ 	.word	0x00000020


	//----- nvinfo : EIATTR_FRAME_SIZE
	.align		4
.L_1:
        /*000c*/ 	.byte	0x04, 0x11
        /*000e*/ 	.short	(.L_3 - .L_2)
	.align		4
.L_2:
        /*0010*/ 	.word	index@(_Z5sgemmILi32EEviiiPfS0_S0_)
        /*0014*/ 	.word	0x00000000


	//----- nvinfo : EIATTR_MIN_STACK_SIZE
	.align		4
.L_3:
        /*0018*/ 	.byte	0x04, 0x12
        /*001a*/ 	.short	(.L_5 - .L_4)
	.align		4
.L_4:
        /*001c*/ 	.word	index@(_Z5sgemmILi32EEviiiPfS0_S0_)
        /*0020*/ 	.word	0x00000000
.L_5:


//--------------------- .nv.compat                --------------------------
	.section	.nv.compat,"",@"SHT_CUDA_COMPAT_INFO"
	.align	4
        /*0000*/ 	.byte	0x02, 0x09, 0x00, 0x00, 0x02, 0x02, 0x01, 0x00, 0x02, 0x05, 0x05, 0x00, 0x03, 0x07, 0x01, 0x01
        /*0010*/ 	.byte	0x02, 0x03, 0x00, 0x00, 0x02, 0x06, 0x01, 0x00, 0x04, 0x0b, 0x08, 0x00, 0x09, 0x00, 0x00, 0x00
        /*0020*/ 	.byte	0x00, 0x00, 0x00, 0x00


//--------------------- .nv.info._Z5sgemmILi32EEviiiPfS0_S0_ --------------------------
	.section	.nv.info._Z5sgemmILi32EEviiiPfS0_S0_,"",@"SHT_CUDA_INFO"
	.sectionflags	@""
	.align	4


	//----- nvinfo : EIATTR_CUDA_API_VERSION
	.align		4
        /*0000*/ 	.byte	0x04, 0x37
        /*0002*/ 	.short	(.L_7 - .L_6)
.L_6:
        /*0004*/ 	.word	0x00000082


	//----- nvinfo : EIATTR_KPARAM_INFO
	.align		4
.L_7:
        /*0008*/ 	.byte	0x04, 0x17
        /*000a*/ 	.short	(.L_9 - .L_8)
.L_8:
        /*000c*/ 	.word	0x00000000
        /*0010*/ 	.short	0x0005
        /*0012*/ 	.short	0x0020
        /*0014*/ 	.byte	0x00, 0xf5, 0x21, 0x00


	//----- nvinfo : EIATTR_KPARAM_INFO
	.align		4
.L_9:
        /*0018*/ 	.byte	0x04, 0x17
        /*001a*/ 	.short	(.L_11 - .L_10)
.L_10:
        /*001c*/ 	.word	0x00000000
        /*0020*/ 	.short	0x0004
        /*0022*/ 	.short	0x0018
        /*0024*/ 	.byte	0x00, 0xf5, 0x21, 0x00


	//----- nvinfo : EIATTR_KPARAM_INFO
	.align		4
.L_11:
        /*0028*/ 	.byte	0x04, 0x17
        /*002a*/ 	.short	(.L_13 - .L_12)
.L_12:
        /*002c*/ 	.word	0x00000000
        /*0030*/ 	.short	0x0003
        /*0032*/ 	.short	0x0010
        /*0034*/ 	.byte	0x00, 0xf5, 0x21, 0x00


	//----- nvinfo : EIATTR_KPARAM_INFO
	.align		4
.L_13:
        /*0038*/ 	.byte	0x04, 0x17
        /*003a*/ 	.short	(.L_15 - .L_14)
.L_14:
        /*003c*/ 	.word	0x00000000
        /*0040*/ 	.short	0x0002
        /*0042*/ 	.short	0x0008
        /*0044*/ 	.byte	0x00, 0xf0, 0x11, 0x00


	//----- nvinfo : EIATTR_KPARAM_INFO
	.align		4
.L_15:
        /*0048*/ 	.byte	0x04, 0x17
        /*004a*/ 	.short	(.L_17 - .L_16)
.L_16:
        /*004c*/ 	.word	0x00000000
        /*0050*/ 	.short	0x0001
        /*0052*/ 	.short	0x0004
        /*0054*/ 	.byte	0x00, 0xf0, 0x11, 0x00


	//----- nvinfo : EIATTR_KPARAM_INFO
	.align		4
.L_17:
        /*0058*/ 	.byte	0x04, 0x17
        /*005a*/ 	.short	(.L_19 - .L_18)
.L_18:
        /*005c*/ 	.word	0x00000000
        /*0060*/ 	.short	0x0000
        /*0062*/ 	.short	0x0000
        /*0064*/ 	.byte	0x00, 0xf0, 0x11, 0x00


	//----- nvinfo : EIATTR_SPARSE_MMA_MASK
	.align		4
.L_19:
        /*0068*/ 	.byte	0x03, 0x50
        /*006a*/ 	.short	0x0000


	//----- nvinfo : EIATTR_MAXREG_COUNT
	.align		4
        /*006c*/ 	.byte	0x03, 0x1b
        /*006e*/ 	.short	0x00ff


	//----- nvinfo : EIATTR_NUM_BARRIERS
	.align		4
        /*0070*/ 	.byte	0x02, 0x4c
        /*0072*/ 	.byte	0x01
	.zero		1


	//----- nvinfo : EIATTR_MERCURY_ISA_VERSION
	.align		4
        /*0074*/ 	.byte	0x03, 0x5f
        /*0076*/ 	.short	0x0101


	//----- nvinfo : EIATTR_VRC_CTA_INIT_COUNT
	.align		4
        /*0078*/ 	.byte	0x02, 0x4a
	.zero		1
	.zero		1


	//----- nvinfo : EIATTR_EXIT_INSTR_OFFSETS
	.align		4
        /*007c*/ 	.byte	0x04, 0x1c
        /*007e*/ 	.short	(.L_21 - .L_20)


	//   ....[0]....
.L_20:
        /*0080*/ 	.word	0x00000800


	//----- nvinfo : EIATTR_CBANK_PARAM_SIZE
	.align		4
.L_21:
        /*0084*/ 	.byte	0x03, 0x19
        /*0086*/ 	.short	0x0028


	//----- nvinfo : EIATTR_PARAM_CBANK
	.align		4
        /*0088*/ 	.byte	0x04, 0x0a
        /*008a*/ 	.short	(.L_23 - .L_22)
	.align		4
.L_22:
        /*008c*/ 	.word	index@(.nv.constant0._Z5sgemmILi32EEviiiPfS0_S0_)
        /*0090*/ 	.short	0x0380
        /*0092*/ 	.short	0x0028


	//----- nvinfo : EIATTR_SW_WAR
	.align		4
.L_23:
        /*0094*/ 	.byte	0x04, 0x36
        /*0096*/ 	.short	(.L_25 - .L_24)
.L_24:
        /*0098*/ 	.word	0x00000008
.L_25:


//--------------------- .nv.callgraph             --------------------------
	.section	.nv.callgraph,"",@"SHT_CUDA_CALLGRAPH"
	.align	4
	.sectionentsize	8
	.align		4
        /*0000*/ 	.word	0x00000000
	.align		4
        /*0004*/ 	.word	0xffffffff
	.align		4
        /*0008*/ 	.word	0x00000000
	.align		4
        /*000c*/ 	.word	0xfffffffe
	.align		4
        /*0010*/ 	.word	0x00000000
	.align		4
        /*0014*/ 	.word	0xfffffffd
	.align		4
        /*0018*/ 	.word	0x00000000
	.align		4
        /*001c*/ 	.word	0xfffffffc


//--------------------- .text._Z5sgemmILi32EEviiiPfS0_S0_ --------------------------
	.section	.text._Z5sgemmILi32EEviiiPfS0_S0_,"ax",@progbits
	.align	128
        .global         _Z5sgemmILi32EEviiiPfS0_S0_
        .type           _Z5sgemmILi32EEviiiPfS0_S0_,@function
        .size           _Z5sgemmILi32EEviiiPfS0_S0_,(.L_x_3 - _Z5sgemmILi32EEviiiPfS0_S0_)
        .other          _Z5sgemmILi32EEviiiPfS0_S0_,@"STO_CUDA_ENTRY STV_DEFAULT"
_Z5sgemmILi32EEviiiPfS0_S0_:
.text._Z5sgemmILi32EEviiiPfS0_S0_:
[----:B------:R-:W-:Y:S01]  /*0000*/  LDC R1, c[0x0][0x37c] ;  /* 0x0000df00ff017b82 */ /* 0x000fe20000000800 */
[----:B------:R-:W0:Y:S07]  /*0010*/  LDCU UR11, c[0x0][0x388] ;  /* 0x00007100ff0b77ac */ /* 0x000e2e0008000800 */
[----:B------:R-:W1:Y:S01]  /*0020*/  S2UR UR8, SR_CTAID.X ;  /* 0x00000000000879c3 */ /* 0x000e620000002500 */
[----:B------:R-:W2:Y:S01]  /*0030*/  S2R R0, SR_TID.X ;  /* 0x0000000000007919 */ /* 0x000ea20000002100 */
[----:B------:R-:W-:Y:S01]  /*0040*/  HFMA2 R23, -RZ, RZ, 0, 0 ;  /* 0x00000000ff177431 */ /* 0x000fe200000001ff */
[----:B------:R-:W3:Y:S01]  /*0050*/  LDCU.64 UR12, c[0x0][0x358] ;  /* 0x00006b00ff0c77ac */ /* 0x000ee20008000a00 */
[----:B------:R-:W4:Y:S01]  /*0060*/  S2R R3, SR_CTAID.Y ;  /* 0x0000000000037919 */ /* 0x000f220000002600 */
[----:B------:R-:W2:Y:S01]  /*0070*/  S2R R5, SR_TID.Y ;  /* 0x0000000000057919 */ /* 0x000ea20000002200 */
[----:B0-----:R-:W-:-:S02]  /*0080*/  UISETP.GE.AND UP0, UPT, UR11, 0x1, UPT ;  /* 0x000000010b00788c */ /* 0x001fc4000bf06270 */
[----:B-1----:R-:W-:-:S07]  /*0090*/  USHF.L.U32 UR8, UR8, 0x5, URZ ;  /* 0x0000000508087899 */ /* 0x002fce00080006ff */
[----:B---3--:R-:W-:Y:S05]  /*00a0*/  BRA.U !UP0, `(.L_x_0) ;  /* 0x0000000508b87547 */ /* 0x008fea000b800000 */
[----:B------:R-:W0:Y:S01]  /*00b0*/  LDC R2, c[0x0][0x384] ;  /* 0x0000e100ff027b82 */ /* 0x000e220000000800 */
[----:B------:R-:W1:Y:S01]  /*00c0*/  LDCU.64 UR4, c[0x0][0x390] ;  /* 0x00007200ff0477ac */ /* 0x000e620008000a00 */
[----:B--2---:R-:W-:Y:S01]  /*00d0*/  IMAD R16, R5, UR11, R0 ;  /* 0x0000000b05107c24 */ /* 0x004fe2000f8e0200 */
[----:B------:R-:W-:Y:S01]  /*00e0*/  MOV R23, RZ ;  /* 0x000000ff00177202 */ /* 0x000fe20000000f00 */
[----:B------:R-:W2:Y:S04]  /*00f0*/  LDCU.64 UR14, c[0x0][0x398] ;  /* 0x00007300ff0e77ac */ /* 0x000ea80008000a00 */
[----:B------:R-:W3:Y:S01]  /*0100*/  S2UR UR10, SR_CgaCtaId ;  /* 0x00000000000a79c3 */ /* 0x000ee20000008800 */
[----:B------:R-:W-:Y:S01]  /*0110*/  UIMAD UR6, UR8, UR11, URZ ;  /* 0x0000000b080672a4 */ /* 0x000fe2000f8e02ff */
[----:B------:R-:W-:-:S03]  /*0120*/  UMOV UR7, 0x400 ;  /* 0x0000040000077882 */ /* 0x000fc60000000000 */
[----:B-1----:R-:W-:Y:S02]  /*0130*/  UIMAD.WIDE UR4, UR6, 0x4, UR4 ;  /* 0x00000004060478a5 */ /* 0x002fe4000f8e0204 */
[----:B------:R-:W-:Y:S01]  /*0140*/  UIADD3 UR6, UPT, UPT, UR7, 0x1000, URZ ;  /* 0x0000100007067890 */ /* 0x000fe2000fffe0ff */
[----:B0-----:R-:W-:Y:S01]  /*0150*/  IMAD R6, R5, R2, R0 ;  /* 0x0000000205067224 */ /* 0x001fe200078e0200 */
[----:B------:R-:W-:-:S03]  /*0160*/  SHF.L.U32 R2, R2, 0x5, RZ ;  /* 0x0000000502027819 */ /* 0x000fc600000006ff */
[----:B------:R-:W-:Y:S01]  /*0170*/  IMAD.WIDE R6, R6, 0x4, RZ ;  /* 0x0000000406067825 */ /* 0x000fe200078e02ff */
[----:B---3--:R-:W-:-:S03]  /*0180*/  ULEA UR9, UR10, UR7, 0x18 ;  /* 0x000000070a097291 */ /* 0x008fc6000f8ec0ff */
[----:B----4-:R-:W-:Y:S01]  /*0190*/  IMAD.WIDE.U32 R6, R3, 0x80, R6 ;  /* 0x0000008003067825 */ /* 0x010fe200078e0006 */
[----:B------:R-:W-:Y:S02]  /*01a0*/  ULEA UR10, UR10, UR6, 0x18 ;  /* 0x000000060a0a7291 */ /* 0x000fe4000f8ec0ff */
[----:B------:R-:W-:Y:S01]  /*01b0*/  UIMAD.WIDE UR6, UR11, 0x4, UR4 ;  /* 0x000000040b0678a5 */ /* 0x000fe2000f8e0204 */
[----:B------:R-:W-:Y:S02]  /*01c0*/  LEA R17, R5, UR9, 0x7 ;  /* 0x0000000905117c11 */ /* 0x000fe4000f8e38ff */
[----:B--2---:R-:W-:Y:S02]  /*01d0*/  IADD3 R18, P0, PT, R6, UR14, RZ ;  /* 0x0000000e06127c10 */ /* 0x004fe4000ff1e0ff */
[----:B------:R-:W-:Y:S02]  /*01e0*/  LEA R6, R0, UR10, 0x2 ;  /* 0x0000000a00067c11 */ /* 0x000fe4000f8e10ff */
[----:B------:R-:W-:-:S02]  /*01f0*/  IADD3.X R19, PT, PT, R7, UR15, RZ, P0, !PT ;  /* 0x0000000f07137c10 */ /* 0x000fc400087fe4ff */
[----:B------:R-:W-:Y:S02]  /*0200*/  LEA R7, R0, R17, 0x2 ;  /* 0x0000001100077211 */ /* 0x000fe400078e10ff */
[----:B------:R-:W-:-:S07]  /*0210*/  LEA R4, R5, R6, 0x7 ;  /* 0x0000000605047211 */ /* 0x000fce00078e38ff */
.L_x_1:
[----:B------:R-:W-:Y:S01]  /*0220*/  MOV R8, UR4 ;  /* 0x0000000400087c02 */ /* 0x000fe20008000f00 */
[----:B------:R0:W2:Y:S01]  /*0230*/  LDG.E R25, desc[UR12][R18.64] ;  /* 0x0000000c12197981 */ /* 0x0000a2000c1e1900 */
[----:B------:R-:W-:-:S03]  /*0240*/  MOV R9, UR5 ;  /* 0x0000000500097c02 */ /* 0x000fc60008000f00 */
[----:B------:R-:W-:-:S05]  /*0250*/  IMAD.WIDE.U32 R8, R16, 0x4, R8 ;  /* 0x0000000410087825 */ /* 0x000fca00078e0008 */
[----:B------:R-:W3:Y:S01]  /*0260*/  LDG.E R24, desc[UR12][R8.64] ;  /* 0x0000000c08187981 */ /* 0x000ee2000c1e1900 */
[----:B------:R-:W-:-:S04]  /*0270*/  UIADD3 UR4, UP0, UPT, UR4, 0x80, URZ ;  /* 0x0000008004047890 */ /* 0x000fc8000ff1e0ff */
[----:B------:R-:W-:Y:S02]  /*0280*/  UIADD3.X UR5, UPT, UPT, URZ, UR5, URZ, UP0, !UPT ;  /* 0x00000005ff057290 */ /* 0x000fe400087fe4ff */
[----:B------:R-:W-:-:S04]  /*0290*/  UISETP.GE.U32.AND UP0, UPT, UR4, UR6, UPT ;  /* 0x000000060400728c */ /* 0x000fc8000bf06070 */
[----:B------:R-:W-:Y:S01]  /*02a0*/  UISETP.GE.U32.AND.EX UP0, UPT, UR5, UR7, UPT, UP0 ;  /* 0x000000070500728c */ /* 0x000fe2000bf06100 */
[----:B0-----:R-:W-:Y:S01]  /*02b0*/  IMAD.WIDE R18, R2, 0x4, R18 ;  /* 0x0000000402127825 */ /* 0x001fe200078e0212 */
[----:B---3--:R-:W-:Y:S04]  /*02c0*/  STS [R7], R24 ;  /* 0x0000001807007388 */ /* 0x008fe80000000800 */
[----:B--2---:R-:W-:Y:S01]  /*02d0*/  STS [R4], R25 ;  /* 0x0000001904007388 */ /* 0x004fe20000000800 */
[----:B------:R-:W-:Y:S06]  /*02e0*/  BAR.SYNC.DEFER_BLOCKING 0x0 ;  /* 0x0000000000007b1d */ /* 0x000fec0000010000 */
[----:B------:R-:W-:Y:S04]  /*02f0*/  LDS R26, [R6] ;  /* 0x00000000061a7984 */ /* 0x000fe80000000800 */
[----:B------:R-:W0:Y:S04]  /*0300*/  LDS.128 R12, [R17] ;  /* 0x00000000110c7984 */ /* 0x000e280000000c00 */
[----:B------:R-:W1:Y:S04]  /*0310*/  LDS R29, [R6+0x80] ;  /* 0x00008000061d7984 */ /* 0x000e680000000800 */
[----:B------:R-:W2:Y:S04]  /*0320*/  LDS R27, [R6+0x100] ;  /* 0x00010000061b7984 */ /* 0x000ea80000000800 */
[----:B------:R-:W3:Y:S04]  /*0330*/  LDS R20, [R6+0x180] ;  /* 0x0001800006147984 */ /* 0x000ee80000000800 */
[----:B------:R-:W-:Y:S04]  /*0340*/  LDS R21, [R6+0x200] ;  /* 0x0002000006157984 */ /* 0x000fe80000000800 */
[----:B------:R-:W4:Y:S04]  /*0350*/  LDS.128 R8, [R17+0x10] ;  /* 0x0000100011087984 */ /* 0x000f280000000c00 */
[----:B------:R-:W5:Y:S04]  /*0360*/  LDS R22, [R6+0x280] ;  /* 0x0002800006167984 */ /* 0x000f680000000800 */
[----:B------:R-:W5:Y:S04]  /*0370*/  LDS R25, [R6+0x300] ;  /* 0x0003000006197984 */ /* 0x000f680000000800 */
[----:B------:R-:W5:Y:S01]  /*0380*/  LDS R24, [R6+0x380] ;  /* 0x0003800006187984 */ /* 0x000f620000000800 */
[----:B0-----:R-:W-:-:S03]  /*0390*/  FFMA R12, R12, R26, R23 ;  /* 0x0000001a0c0c7223 */ /* 0x001fc60000000017 */
[----:B------:R-:W-:Y:S01]  /*03a0*/  LDS R23, [R6+0x400] ;  /* 0x0004000006177984 */ /* 0x000fe20000000800 */
[----:B-1----:R-:W-:-:S03]  /*03b0*/  FFMA R12, R29, R13, R12 ;  /* 0x0000000d1d0c7223 */ /* 0x002fc6000000000c */
[----:B------:R-:W-:Y:S01]  /*03c0*/  LDS R26, [R6+0x580] ;  /* 0x00058000061a7984 */ /* 0x000fe20000000800 */
[----:B--2---:R-:W-:-:S04]  /*03d0*/  FFMA R27, R27, R14, R12 ;  /* 0x0000000e1b1b7223 */ /* 0x004fc8000000000c */
[----:B---3--:R-:W-:Y:S02]  /*03e0*/  FFMA R27, R20, R15, R27 ;  /* 0x0000000f141b7223 */ /* 0x008fe4000000001b */
[----:B------:R-:W0:Y:S04]  /*03f0*/  LDS.128 R12, [R17+0x20] ;  /* 0x00002000110c7984 */ /* 0x000e280000000c00 */
[----:B------:R-:W1:Y:S01]  /*0400*/  LDS R20, [R6+0x480] ;  /* 0x0004800006147984 */ /* 0x000e620000000800 */
[----:B----4-:R-:W-:-:S03]  /*0410*/  FFMA R27, R8, R21, R27 ;  /* 0x00000015081b7223 */ /* 0x010fc6000000001b */
[----:B------:R-:W2:Y:S01]  /*0420*/  LDS R21, [R6+0x500] ;  /* 0x0005000006157984 */ /* 0x000ea20000000800 */
[----:B-----5:R-:W-:-:S04]  /*0430*/  FFMA R22, R22, R9, R27 ;  /* 0x0000000916167223 */ /* 0x020fc8000000001b */
[----:B------:R-:W-:Y:S02]  /*0440*/  FFMA R25, R25, R10, R22 ;  /* 0x0000000a19197223 */ /* 0x000fe40000000016 */
[----:B------:R-:W-:Y:S02]  /*0450*/  LDS R22, [R6+0x680] ;  /* 0x0006800006167984 */ /* 0x000fe40000000800 */
[----:B------:R-:W-:Y:S02]  /*0460*/  FFMA R27, R24, R11, R25 ;  /* 0x0000000b181b7223 */ /* 0x000fe40000000019 */
[----:B------:R-:W-:Y:S04]  /*0470*/  LDS R25, [R6+0x600] ;  /* 0x0006000006197984 */ /* 0x000fe80000000800 */
[----:B------:R-:W3:Y:S04]  /*0480*/  LDS.128 R8, [R17+0x30] ;  /* 0x0000300011087984 */ /* 0x000ee80000000c00 */
[----:B------:R-:W-:Y:S01]  /*0490*/  LDS R24, [R6+0x780] ;  /* 0x0007800006187984 */ /* 0x000fe20000000800 */
[----:B0-----:R-:W-:-:S03]  /*04a0*/  FFMA R27, R12, R23, R27 ;  /* 0x000000170c1b7223 */ /* 0x001fc6000000001b */
[----:B------:R-:W0:Y:S01]  /*04b0*/  LDS R23, [R6+0x700] ;  /* 0x0007000006177984 */ /* 0x000e220000000800 */
[----:B-1----:R-:W-:-:S04]  /*04c0*/  FFMA R20, R20, R13, R27 ;  /* 0x0000000d14147223 */ /* 0x002fc8000000001b */
[----:B--2---:R-:W-:Y:S02]  /*04d0*/  FFMA R21, R21, R14, R20 ;  /* 0x0000000e15157223 */ /* 0x004fe40000000014 */
[----:B------:R-:W-:Y:S02]  /*04e0*/  LDS R20, [R6+0x880] ;  /* 0x0008800006147984 */ /* 0x000fe40000000800 */
[----:B------:R-:W-:Y:S02]  /*04f0*/  FFMA R27, R26, R15, R21 ;  /* 0x0000000f1a1b7223 */ /* 0x000fe40000000015 */
[----:B------:R-:W-:Y:S04]  /*0500*/  LDS R21, [R6+0x800] ;  /* 0x0008000006157984 */ /* 0x000fe80000000800 */
[----:B------:R-:W1:Y:S04]  /*0510*/  LDS.128 R12, [R17+0x40] ;  /* 0x00004000110c7984 */ /* 0x000e680000000c00 */
[----:B------:R-:W-:Y:S01]  /*0520*/  LDS R26, [R6+0x980] ;  /* 0x00098000061a7984 */ /* 0x000fe20000000800 */
[----:B---3--:R-:W-:-:S03]  /*0530*/  FFMA R27, R8, R25, R27 ;  /* 0x00000019081b7223 */ /* 0x008fc6000000001b */
[----:B------:R-:W2:Y:S01]  /*0540*/  LDS R25, [R6+0x900] ;  /* 0x0009000006197984 */ /* 0x000ea20000000800 */
[----:B------:R-:W-:-:S04]  /*0550*/  FFMA R22, R22, R9, R27 ;  /* 0x0000000916167223 */ /* 0x000fc8000000001b */
[----:B0-----:R-:W-:Y:S02]  /*0560*/  FFMA R23, R23, R10, R22 ;  /* 0x0000000a17177223 */ /* 0x001fe40000000016 */
[----:B------:R-:W-:Y:S02]  /*0570*/  LDS R22, [R6+0xa80] ;  /* 0x000a800006167984 */ /* 0x000fe40000000800 */
[----:B------:R-:W-:Y:S02]  /*0580*/  FFMA R27, R24, R11, R23 ;  /* 0x0000000b181b7223 */ /* 0x000fe40000000017 */
[----:B------:R-:W-:Y:S04]  /*0590*/  LDS R23, [R6+0xa00] ;  /* 0x000a000006177984 */ /* 0x000fe80000000800 */
[----:B------:R-:W0:Y:S04]  /*05a0*/  LDS.128 R8, [R17+0x50] ;  /* 0x0000500011087984 */ /* 0x000e280000000c00 */
[----:B------:R-:W-:Y:S01]  /*05b0*/  LDS R24, [R6+0xc80] ;  /* 0x000c800006187984 */ /* 0x000fe20000000800 */
[----:B-1----:R-:W-:-:S03]  /*05c0*/  FFMA R27, R12, R21, R27 ;  /* 0x000000150c1b7223 */ /* 0x002fc6000000001b */
[----:B------:R-:W1:Y:S01]  /*05d0*/  LDS R21, [R6+0xb00] ;  /* 0x000b000006157984 */ /* 0x000e620000000800 */
[----:B------:R-:W-:-:S03]  /*05e0*/  FFMA R12, R20, R13, R27 ;  /* 0x0000000d140c7223 */ /* 0x000fc6000000001b */
[----:B------:R-:W3:Y:S01]  /*05f0*/  LDS R20, [R6+0xb80] ;  /* 0x000b800006147984 */ /* 0x000ee20000000800 */
[----:B--2---:R-:W-:-:S04]  /*0600*/  FFMA R25, R25, R14, R12 ;  /* 0x0000000e19197223 */ /* 0x004fc8000000000c */
[----:B------:R-:W-:Y:S02]  /*0610*/  FFMA R27, R26, R15, R25 ;  /* 0x0000000f1a1b7223 */ /* 0x000fe40000000019 */
[----:B------:R-:W-:Y:S04]  /*0620*/  LDS R25, [R6+0xc00] ;  /* 0x000c000006197984 */ /* 0x000fe80000000800 */
[----:B------:R-:W2:Y:S01]  /*0630*/  LDS.128 R12, [R17+0x60] ;  /* 0x00006000110c7984 */ /* 0x000ea20000000c00 */
[----:B0-----:R-:W-:-:S04]  /*0640*/  FFMA R23, R8, R23, R27 ;  /* 0x0000001708177223 */ /* 0x001fc8000000001b */
[----:B------:R-:W-:Y:S02]  /*0650*/  FFMA R22, R22, R9, R23 ;  /* 0x0000000916167223 */ /* 0x000fe40000000017 */
[----:B------:R-:W0:Y:S02]  /*0660*/  LDS R23, [R6+0xd00] ;  /* 0x000d000006177984 */ /* 0x000e240000000800 */
[----:B-1----:R-:W-:Y:S02]  /*0670*/  FFMA R21, R21, R10, R22 ;  /* 0x0000000a15157223 */ /* 0x002fe40000000016 */
[----:B------:R-:W1:Y:S02]  /*0680*/  LDS R22, [R6+0xd80] ;  /* 0x000d800006167984 */ /* 0x000e640000000800 */
[----:B---3--:R-:W-:Y:S02]  /*0690*/  FFMA R27, R20, R11, R21 ;  /* 0x0000000b141b7223 */ /* 0x008fe40000000015 */
[----:B------:R-:W-:Y:S04]  /*06a0*/  LDS R21, [R6+0xe00] ;  /* 0x000e000006157984 */ /* 0x000fe80000000800 */
[----:B------:R-:W3:Y:S04]  /*06b0*/  LDS.128 R8, [R17+0x70] ;  /* 0x0000700011087984 */ /* 0x000ee80000000c00 */
[----:B------:R-:W4:Y:S01]  /*06c0*/  LDS R20, [R6+0xe80] ;  /* 0x000e800006147984 */ /* 0x000f220000000800 */
[----:B--2---:R-:W-:-:S03]  /*06d0*/  FFMA R27, R12, R25, R27 ;  /* 0x000000190c1b7223 */ /* 0x004fc6000000001b */
[----:B------:R-:W2:Y:S04]  /*06e0*/  LDS R25, [R6+0xf00] ;  /* 0x000f000006197984 */ /* 0x000ea80000000800 */
[----:B------:R-:W5:Y:S01]  /*06f0*/  LDS R12, [R6+0xf80] ;  /* 0x000f8000060c7984 */ /* 0x000f620000000800 */
[----:B------:R-:W-:-:S04]  /*0700*/  FFMA R24, R24, R13, R27 ;  /* 0x0000000d18187223 */ /* 0x000fc8000000001b */
[----:B0-----:R-:W-:-:S04]  /*0710*/  FFMA R23, R23, R14, R24 ;  /* 0x0000000e17177223 */ /* 0x001fc80000000018 */
[----:B-1----:R-:W-:-:S04]  /*0720*/  FFMA R15, R22, R15, R23 ;  /* 0x0000000f160f7223 */ /* 0x002fc80000000017 */
[----:B---3--:R-:W-:-:S04]  /*0730*/  FFMA R15, R8, R21, R15 ;  /* 0x00000015080f7223 */ /* 0x008fc8000000000f */
[----:B----4-:R-:W-:-:S04]  /*0740*/  FFMA R20, R20, R9, R15 ;  /* 0x0000000914147223 */ /* 0x010fc8000000000f */
[----:B--2---:R-:W-:-:S04]  /*0750*/  FFMA R25, R25, R10, R20 ;  /* 0x0000000a19197223 */ /* 0x004fc80000000014 */
[----:B-----5:R-:W-:Y:S01]  /*0760*/  FFMA R23, R12, R11, R25 ;  /* 0x0000000b0c177223 */ /* 0x020fe20000000019 */
[----:B------:R-:W-:Y:S06]  /*0770*/  BAR.SYNC.DEFER_BLOCKING 0x0 ;  /* 0x0000000000007b1d */ /* 0x000fec0000010000 */
[----:B------:R-:W-:Y:S05]  /*0780*/  BRA.U !UP0, `(.L_x_1) ;  /* 0xfffffff908a47547 */ /* 0x000fea000b83ffff */
.L_x_0:
[----:B------:R-:W0:Y:S01]  /*0790*/  LDC.64 R6, c[0x0][0x3a0] ;  /* 0x0000e800ff067b82 */ /* 0x000e220000000a00 */
[----:B------:R-:W1:Y:S01]  /*07a0*/  LDCU UR4, c[0x0][0x384] ;  /* 0x00007080ff0477ac */ /* 0x000e620008000800 */
[----:B--2-4-:R-:W-:Y:S02]  /*07b0*/  LEA R0, R3, R0, 0x5 ;  /* 0x0000000003007211 */ /* 0x014fe400078e28ff */
[----:B------:R-:W-:-:S05]  /*07c0*/  IADD3 R5, PT, PT, R5, UR8, RZ ;  /* 0x0000000805057c10 */ /* 0x000fca000fffe0ff */
[----:B-1----:R-:W-:-:S04]  /*07d0*/  IMAD R3, R5, UR4, R0 ;  /* 0x0000000405037c24 */ /* 0x002fc8000f8e0200 */
[----:B0-----:R-:W-:-:S05]  /*07e0*/  IMAD.WIDE R2, R3, 0x4, R6 ;  /* 0x0000000403027825 */ /* 0x001fca00078e0206 */
[----:B------:R-:W-:Y:S01]  /*07f0*/  STG.E desc[UR12][R2.64], R23 ;  /* 0x0000001702007986 */ /* 0x000fe2000c10190c */
[----:B------:R-:W-:Y:S05]  /*0800*/  EXIT ;  /* 0x000000000000794d */ /* 0x000fea0003800000 */
.L_x_2:
[----:B------:R-:W-:-:S00]  /*0810*/  BRA `(.L_x_2) ;  /* 0xfffffffc00fc7947 */ /* 0x000fc0000383ffff */
[----:B------:R-:W-:-:S00]  /*0820*/  NOP ;  /* 0x0000000000007918 */ /* 0x000fc00000000000 */
        /* <DEDUP_REMOVED lines=13> */
.L_x_3:


//--------------------- .nv.shared._Z5sgemmILi32EEviiiPfS0_S0_ --------------------------
	.section	.nv.shared._Z5sgemmILi32EEviiiPfS0_S0_,"aw",@nobits
	.sectionflags	@""
	.align	4
.nv.shared._Z5sgemmILi32EEviiiPfS0_S0_:
	.zero		9216


//--------------------- .nv.shared.reserved.0     --------------------------
	.section	.nv.shared.reserved.0,"aw",@nobits
	.weak		__nv_reservedSMEM_offset_0_alias
	.size		__nv_reservedSMEM_offset_0_alias, 0, 64
	.other		__nv_reservedSMEM_offset_0_alias,@"STO_CUDA_RESERVED_SHARED STV_DEFAULT"
__nv_reservedSMEM_offset_0_alias:
	.zero		0
	.zero		64


//--------------------- .nv.constant0._Z5sgemmILi32EEviiiPfS0_S0_ --------------------------
	.section	.nv.constant0._Z5sgemmILi32EEviiiPfS0_S0_,"a",@progbits
	.sectionflags	@""
	.align	4
.nv.constant0._Z5sgemmILi32EEviiiPfS0_S0_:
	.zero		936


//--------------------- SYMBOLS --------------------------

	.type		.nv.reservedSmem.offset0,@object
	.size		.nv.reservedSmem.offset0,0x4
	.type		.nv.reservedSmem.cap,@object
	.size		.nv.reservedSmem.cap,0x4
